	.headerflags	@"EF_CUDA_TEXMODE_UNIFIED EF_CUDA_64BIT_ADDRESS EF_CUDA_ACCELERATORS EF_CUDA_SM90 EF_CUDA_VIRTUAL_SM(EF_CUDA_SM90)"
	.elftype	@"ET_EXEC"


//--------------------- .nv.info                  --------------------------
	.section	.nv.info,"",@"SHT_CUDA_INFO"
	.align	4


	//----- nvinfo : EIATTR_REGCOUNT
	.align		4
        /*0000*/ 	.byte	0x04, 0x2f
        /*0002*/ 	.short	(.L_1 - .L_0)
	.align		4
.L_0:
        /*0004*/ 	.word	index@(triton_poi_fused_convolution_1)
        /*0008*/ 	.word	0x0000000c


	//----- nvinfo : EIATTR_MIN_STACK_SIZE
	.align		4
.L_1:
        /*000c*/ 	.byte	0x04, 0x12
        /*000e*/ 	.short	(.L_3 - .L_2)
	.align		4
.L_2:
        /*0010*/ 	.word	index@(triton_poi_fused_convolution_1)
        /*0014*/ 	.word	0x00000000


	//----- nvinfo : EIATTR_FRAME_SIZE
	.align		4
.L_3:
        /*0018*/ 	.byte	0x04, 0x11
        /*001a*/ 	.short	(.L_5 - .L_4)
	.align		4
.L_4:
        /*001c*/ 	.word	index@(triton_poi_fused_convolution_1)
        /*0020*/ 	.word	0x00000000


	//----- nvinfo : EIATTR_MIN_STACK_SIZE
	.align		4
.L_5:
        /*0024*/ 	.byte	0x04, 0x12
        /*0026*/ 	.short	(.L_7 - .L_6)
	.align		4
.L_6:
        /*0028*/ 	.word	index@(triton_poi_fused_convolution_1)
        /*002c*/ 	.word	0x00000000
.L_7:


//--------------------- .nv.info.triton_poi_fused_convolution_1 --------------------------
	.section	.nv.info.triton_poi_fused_convolution_1,"",@"SHT_CUDA_INFO"
	.sectionflags	@""
	.align	4


	//----- nvinfo : EIATTR_CUDA_API_VERSION
	.align		4
        /*0000*/ 	.byte	0x04, 0x37
        /*0002*/ 	.short	(.L_9 - .L_8)
.L_8:
        /*0004*/ 	.word	0x0000007c


	//----- nvinfo : EIATTR_KPARAM_INFO
	.align		4
.L_9:
        /*0008*/ 	.byte	0x04, 0x17
        /*000a*/ 	.short	(.L_11 - .L_10)
.L_10:
        /*000c*/ 	.word	0x00000000
        /*0010*/ 	.short	0x0002
        /*0012*/ 	.short	0x0010
        /*0014*/ 	.byte	0x00, 0xf0, 0x11, 0x00


	//----- nvinfo : EIATTR_KPARAM_INFO
	.align		4
.L_11:
        /*0018*/ 	.byte	0x04, 0x17
        /*001a*/ 	.short	(.L_13 - .L_12)
.L_12:
        /*001c*/ 	.word	0x00000000
        /*0020*/ 	.short	0x0001
        /*0022*/ 	.short	0x0008
        /*0024*/ 	.byte	0x00, 0xf4, 0x21, 0x00


	//----- nvinfo : EIATTR_KPARAM_INFO
	.align		4
.L_13:
        /*0028*/ 	.byte	0x04, 0x17
        /*002a*/ 	.short	(.L_15 - .L_14)
.L_14:
        /*002c*/ 	.word	0x00000000
        /*0030*/ 	.short	0x0000
        /*0032*/ 	.short	0x0000
        /*0034*/ 	.byte	0x00, 0xf4, 0x21, 0x00


	//----- nvinfo : EIATTR_SPARSE_MMA_MASK
	.align		4
.L_15:
        /*0038*/ 	.byte	0x03, 0x50
        /*003a*/ 	.short	0x0000


	//----- nvinfo : EIATTR_MAXREG_COUNT
	.align		4
        /*003c*/ 	.byte	0x03, 0x1b
        /*003e*/ 	.short	0x00ff


	//----- nvinfo : EIATTR_EXIT_INSTR_OFFSETS
	.align		4
        /*0040*/ 	.byte	0x04, 0x1c
        /*0042*/ 	.short	(.L_17 - .L_16)


	//   ....[0]....
.L_16:
        /*0044*/ 	.word	0x00000180


	//   ....[1]....
        /*0048*/ 	.word	0x000001a0


	//----- nvinfo : EIATTR_REQNTID
	.align		4
.L_17:
        /*004c*/ 	.byte	0x04, 0x10
        /*004e*/ 	.short	(.L_19 - .L_18)
.L_18:
        /*0050*/ 	.word	0x00000080
        /*0054*/ 	.word	0x00000001
        /*0058*/ 	.word	0x00000001


	//----- nvinfo : EIATTR_CBANK_PARAM_SIZE
	.align		4
.L_19:
        /*005c*/ 	.byte	0x03, 0x19
        /*005e*/ 	.short	0x0014


	//----- nvinfo : EIATTR_PARAM_CBANK
	.align		4
        /*0060*/ 	.byte	0x04, 0x0a
        /*0062*/ 	.short	(.L_21 - .L_20)
	.align		4
.L_20:
        /*0064*/ 	.word	index@(.nv.constant0.triton_poi_fused_convolution_1)
        /*0068*/ 	.short	0x0210
        /*006a*/ 	.short	0x0014


	//----- nvinfo : EIATTR_SW_WAR
	.align		4
.L_21:
        /*006c*/ 	.byte	0x04, 0x36
        /*006e*/ 	.short	(.L_23 - .L_22)
.L_22:
        /*0070*/ 	.word	0x00000008
.L_23:


//--------------------- .nv.callgraph             --------------------------
	.section	.nv.callgraph,"",@"SHT_CUDA_CALLGRAPH"
	.align	4
	.sectionentsize	8
	.align		4
        /*0000*/ 	.word	0x00000000
	.align		4
        /*0004*/ 	.word	0xffffffff
	.align		4
        /*0008*/ 	.word	0x00000000
	.align		4
        /*000c*/ 	.word	0xfffffffe
	.align		4
        /*0010*/ 	.word	0x00000000
	.align		4
        /*0014*/ 	.word	0xfffffffd
	.align		4
        /*0018*/ 	.word	0x00000000
	.align		4
        /*001c*/ 	.word	0xfffffffc


//--------------------- .text.triton_poi_fused_convolution_1 --------------------------
	.section	.text.triton_poi_fused_convolution_1,"ax",@progbits
	.align	128
        .global         triton_poi_fused_convolution_1
        .type           triton_poi_fused_convolution_1,@function
        .size           triton_poi_fused_convolution_1,(.L_x_1 - triton_poi_fused_convolution_1)
        .other          triton_poi_fused_convolution_1,@"STO_CUDA_ENTRY STV_DEFAULT"
triton_poi_fused_convolution_1:
.text.triton_poi_fused_convolution_1:
[----:B------:R-:W0:Y:S02]  /*0000*/  LDC R1, c[0x0][0x28] ;  /* 0x00000a00ff017b82 */ /* 0x000e240000000800 */
[----:B------:R-:W1:Y:S01]  /*0010*/  S2R R0, SR_TID.X ;  /* 0x0000000000007919 */ /* 0x000e620000002100 */
[----:B------:R-:W2:Y:S01]  /*0020*/  LDC.64 R4, c[0x0][0x218] ;  /* 0x00008600ff047b82 */ /* 0x000ea20000000a00 */
[----:B------:R-:W-:Y:S01]  /*0030*/  ULDC.64 UR4, c[0x0][0x208] ;  /* 0x0000820000047ab9 */ /* 0x000fe20000000a00 */
[----:B------:R-:W3:Y:S01]  /*0040*/  S2R R7, SR_CTAID.X ;  /* 0x0000000000077919 */ /* 0x000ee20000002500 */
[----:B-1----:R-:W-:Y:S02]  /*0050*/  LOP3.LUT R0, R0, 0x7f, RZ, 0xc0, !PT ;  /* 0x0000007f00007812 */ /* 0x002fe400078ec0ff */
[----:B---3--:R-:W-:-:S03]  /*0060*/  SHF.R.S32.HI R2, RZ, 0x18, R7 ;  /* 0x00000018ff027819 */ /* 0x008fc60000011407 */
[----:B------:R-:W-:Y:S01]  /*0070*/  IMAD R7, R7, 0x80, R0 ;  /* 0x0000008007077824 */ /* 0x000fe200078e0200 */
[----:B------:R-:W-:Y:S02]  /*0080*/  SGXT R0, R2, 0x1 ;  /* 0x000000010200781a */ /* 0x000fe40000000200 */
[----:B------:R-:W1:Y:S02]  /*0090*/  LDC.64 R2, c[0x0][0x210] ;  /* 0x00008400ff027b82 */ /* 0x000e640000000a00 */
[----:B------:R-:W-:Y:S02]  /*00a0*/  ISETP.GE.AND P0, PT, R7, 0xc00, PT ;  /* 0x00000c000700780c */ /* 0x000fe40003f06270 */
[----:B------:R-:W-:-:S04]  /*00b0*/  LEA.HI R0, R0, R7, RZ, 0x2 ;  /* 0x0000000700007211 */ /* 0x000fc800078f10ff */
[----:B------:R-:W-:-:S05]  /*00c0*/  SHF.R.S32.HI R0, RZ, 0x2, R0 ;  /* 0x00000002ff007819 */ /* 0x000fca0000011400 */
[----:B------:R-:W-:-:S05]  /*00d0*/  IMAD.HI R6, R0, 0x2aaaaaab, RZ ;  /* 0x2aaaaaab00067827 */ /* 0x000fca00078e02ff */
[----:B------:R-:W-:-:S04]  /*00e0*/  SHF.R.U32.HI R9, RZ, 0x1f, R6 ;  /* 0x0000001fff097819 */ /* 0x000fc80000011606 */
[----:B------:R-:W-:Y:S01]  /*00f0*/  LEA.HI R9, R6, R9, RZ, 0x1b ;  /* 0x0000000906097211 */ /* 0x000fe200078fd8ff */
[----:B-1----:R-:W-:-:S04]  /*0100*/  IMAD.WIDE R2, R7, 0x4, R2 ;  /* 0x0000000407027825 */ /* 0x002fc800078e0202 */
[----:B------:R-:W-:Y:S02]  /*0110*/  IMAD R9, R9, -0xc0, R0 ;  /* 0xffffff4009097824 */ /* 0x000fe400078e0200 */
[----:B------:R-:W-:Y:S02]  /*0120*/  IMAD.MOV.U32 R0, RZ, RZ, RZ ;  /* 0x000000ffff007224 */ /* 0x000fe400078e00ff */
[----:B------:R-:W-:Y:S02]  /*0130*/  IMAD.MOV.U32 R7, RZ, RZ, RZ ;  /* 0x000000ffff077224 */ /* 0x000fe400078e00ff */
[----:B--2---:R-:W-:Y:S02]  /*0140*/  IMAD.WIDE R4, R9, 0x4, R4 ;  /* 0x0000000409047825 */ /* 0x004fe400078e0204 */
[----:B------:R-:W2:Y:S04]  /*0150*/  @!P0 LDG.E R0, desc[UR4][R2.64] ;  /* 0x0000000402008981 */ /* 0x000ea8000c1e1900 */
[----:B------:R-:W2:Y:S02]  /*0160*/  @!P0 LDG.E.EL R7, desc[UR4][R4.64] ;  /* 0x0000000404078981 */ /* 0x000ea4000c2e1900 */
[----:B--2---:R-:W-:Y:S01]  /*0170*/  FADD R7, R7, R0 ;  /* 0x0000000007077221 */ /* 0x004fe20000000000 */
[----:B------:R-:W-:Y:S06]  /*0180*/  @P0 EXIT ;  /* 0x000000000000094d */ /* 0x000fec0003800000 */
[----:B------:R-:W-:Y:S01]  /*0190*/  STG.E desc[UR4][R2.64], R7 ;  /* 0x0000000702007986 */ /* 0x000fe2000c101904 */
[----:B------:R-:W-:Y:S05]  /*01a0*/  EXIT ;  /* 0x000000000000794d */ /* 0x000fea0003800000 */
.L_x_0:
[----:B------:R-:W-:-:S00]  /*01b0*/  BRA `(.L_x_0) ;  /* 0xfffffffc00fc7947 */ /* 0x000fc0000383ffff */
[----:B------:R-:W-:-:S00]  /*01c0*/  NOP ;  /* 0x0000000000007918 */ /* 0x000fc00000000000 */
        /* <DEDUP_REMOVED lines=11> */
.L_x_1:


//--------------------- .nv.constant0.triton_poi_fused_convolution_1 --------------------------
	.section	.nv.constant0.triton_poi_fused_convolution_1,"a",@progbits
	.sectionflags	@""
	.align	4
.nv.constant0.triton_poi_fused_convolution_1:
	.zero		548
